//
// Generated by NVIDIA NVVM Compiler
//
// Compiler Build ID: CL-36424714
// Cuda compilation tools, release 13.0, V13.0.88
// Based on NVVM 20.0.0
//

.version 9.0
.target sm_100
.address_size 64

	// .globl	_Z13setting_arrayP7double2S0_S0_PS0_S1_S1_iiii

.visible .entry _Z13setting_arrayP7double2S0_S0_PS0_S1_S1_iiii(
	.param .u64 .ptr .align 1 _Z13setting_arrayP7double2S0_S0_PS0_S1_S1_iiii_param_0,
	.param .u64 .ptr .align 1 _Z13setting_arrayP7double2S0_S0_PS0_S1_S1_iiii_param_1,
	.param .u64 .ptr .align 1 _Z13setting_arrayP7double2S0_S0_PS0_S1_S1_iiii_param_2,
	.param .u64 .ptr .align 1 _Z13setting_arrayP7double2S0_S0_PS0_S1_S1_iiii_param_3,
	.param .u64 .ptr .align 1 _Z13setting_arrayP7double2S0_S0_PS0_S1_S1_iiii_param_4,
	.param .u64 .ptr .align 1 _Z13setting_arrayP7double2S0_S0_PS0_S1_S1_iiii_param_5,
	.param .u32 _Z13setting_arrayP7double2S0_S0_PS0_S1_S1_iiii_param_6,
	.param .u32 _Z13setting_arrayP7double2S0_S0_PS0_S1_S1_iiii_param_7,
	.param .u32 _Z13setting_arrayP7double2S0_S0_PS0_S1_S1_iiii_param_8,
	.param .u32 _Z13setting_arrayP7double2S0_S0_PS0_S1_S1_iiii_param_9
)
{
	.reg .pred 	%p<2>;
	.reg .b32 	%r<17>;
	.reg .b64 	%rd<20>;

	ld.param.u64 	%rd1, [_Z13setting_arrayP7double2S0_S0_PS0_S1_S1_iiii_param_0];
	ld.param.u64 	%rd2, [_Z13setting_arrayP7double2S0_S0_PS0_S1_S1_iiii_param_1];
	ld.param.u64 	%rd3, [_Z13setting_arrayP7double2S0_S0_PS0_S1_S1_iiii_param_2];
	ld.param.u64 	%rd4, [_Z13setting_arrayP7double2S0_S0_PS0_S1_S1_iiii_param_3];
	ld.param.u64 	%rd5, [_Z13setting_arrayP7double2S0_S0_PS0_S1_S1_iiii_param_4];
	ld.param.u64 	%rd6, [_Z13setting_arrayP7double2S0_S0_PS0_S1_S1_iiii_param_5];
	ld.param.u32 	%r5, [_Z13setting_arrayP7double2S0_S0_PS0_S1_S1_iiii_param_6];
	ld.param.u32 	%r2, [_Z13setting_arrayP7double2S0_S0_PS0_S1_S1_iiii_param_7];
	ld.param.u32 	%r3, [_Z13setting_arrayP7double2S0_S0_PS0_S1_S1_iiii_param_8];
	ld.param.u32 	%r4, [_Z13setting_arrayP7double2S0_S0_PS0_S1_S1_iiii_param_9];
	mov.u32 	%r6, %ctaid.x;
	mov.u32 	%r7, %ntid.x;
	mov.u32 	%r8, %tid.x;
	mad.lo.s32 	%r1, %r6, %r7, %r8;
	setp.ge.s32 	%p1, %r1, %r5;
	@%p1 bra 	$L__BB0_2;
	cvta.to.global.u64 	%rd7, %rd4;
	cvta.to.global.u64 	%rd8, %rd5;
	cvta.to.global.u64 	%rd9, %rd6;
	mul.lo.s32 	%r9, %r2, %r1;
	mul.lo.s32 	%r10, %r4, %r9;
	mul.wide.s32 	%rd10, %r10, 16;
	add.s64 	%rd11, %rd1, %rd10;
	mul.wide.s32 	%rd12, %r1, 8;
	add.s64 	%rd13, %rd7, %rd12;
	st.global.u64 	[%rd13], %rd11;
	shr.u32 	%r11, %r1, 31;
	add.s32 	%r12, %r1, %r11;
	shr.s32 	%r13, %r12, 1;
	mul.lo.s32 	%r14, %r3, %r13;
	mul.lo.s32 	%r15, %r14, %r4;
	mul.wide.s32 	%rd14, %r15, 16;
	add.s64 	%rd15, %rd2, %rd14;
	add.s64 	%rd16, %rd8, %rd12;
	st.global.u64 	[%rd16], %rd15;
	mul.lo.s32 	%r16, %r9, %r3;
	mul.wide.s32 	%rd17, %r16, 16;
	add.s64 	%rd18, %rd3, %rd17;
	add.s64 	%rd19, %rd9, %rd12;
	st.global.u64 	[%rd19], %rd18;
$L__BB0_2:
	ret;

}


// ===== COMPILED SASS (sm_100) =====

	.target	sm_100

	.elftype	@"ET_EXEC"


//--------------------- .note.nv.tkinfo           --------------------------
	.section	.note.nv.tkinfo,"",@"SHT_NOTE"
	.sectionflags	@"SHF_NOTE_NV_TKINFO"
	.tkinfo
        /*0018*/ 	.word	0x00000002
        /*0030*/ 	.string	""
        /*0030*/ 	.string	"ptxas"
        /*0030*/ 	.string	"Cuda compilation tools, release 13.0, V13.0.88"
        /*0030*/ 	.string	"Build cuda_13.0.r13.0/compiler.36424714_0"
        /*0030*/ 	.string	"-arch sm_100 -m 64 "



//--------------------- .note.nv.cuinfo           --------------------------
	.section	.note.nv.cuinfo,"",@"SHT_NOTE"
	.sectionflags	@"SHF_NOTE_NV_CUINFO"
        /*0018*/ 	.short	0x0002
        /*001a*/ 	.short	0x0064
        /*001c*/ 	.short	0x0082
	.zero		2


//--------------------- .nv.info                  --------------------------
	.section	.nv.info,"",@"SHT_CUDA_INFO"
	.align	4


	//----- nvinfo : EIATTR_REGCOUNT
	.align		4
        /*0000*/ 	.byte	0x04, 0x2f
        /*0002*/ 	.short	(.L_1 - .L_0)
	.align		4
.L_0:
        /*0004*/ 	.word	index@(_Z13setting_arrayP7double2S0_S0_PS0_S1_S1_iiii)
        /*0008*/ 	.word	0x00000018


	//----- nvinfo : EIATTR_FRAME_SIZE
	.align		4
.L_1:
        /*000c*/ 	.byte	0x04, 0x11
        /*000e*/ 	.short	(.L_3 - .L_2)
	.align		4
.L_2:
        /*0010*/ 	.word	index@(_Z13setting_arrayP7double2S0_S0_PS0_S1_S1_iiii)
        /*0014*/ 	.word	0x00000000


	//----- nvinfo : EIATTR_MIN_STACK_SIZE
	.align		4
.L_3:
        /*0018*/ 	.byte	0x04, 0x12
        /*001a*/ 	.short	(.L_5 - .L_4)
	.align		4
.L_4:
        /*001c*/ 	.word	index@(_Z13setting_arrayP7double2S0_S0_PS0_S1_S1_iiii)
        /*0020*/ 	.word	0x00000000
.L_5:


//--------------------- .nv.compat                --------------------------
	.section	.nv.compat,"",@"SHT_CUDA_COMPAT_INFO"
	.align	4
        /*0000*/ 	.byte	0x02, 0x09, 0x00, 0x00, 0x02, 0x02, 0x01, 0x00, 0x02, 0x05, 0x05, 0x00, 0x03, 0x07, 0x01, 0x01
        /*0010*/ 	.byte	0x02, 0x03, 0x00, 0x00, 0x02, 0x06, 0x01, 0x00, 0x04, 0x0b, 0x08, 0x00, 0x09, 0x00, 0x00, 0x00
        /*0020*/ 	.byte	0x00, 0x00, 0x00, 0x00


//--------------------- .nv.info._Z13setting_arrayP7double2S0_S0_PS0_S1_S1_iiii --------------------------
	.section	.nv.info._Z13setting_arrayP7double2S0_S0_PS0_S1_S1_iiii,"",@"SHT_CUDA_INFO"
	.sectionflags	@""
	.align	4


	//----- nvinfo : EIATTR_CUDA_API_VERSION
	.align		4
        /*0000*/ 	.byte	0x04, 0x37
        /*0002*/ 	.short	(.L_7 - .L_6)
.L_6:
        /*0004*/ 	.word	0x00000082


	//----- nvinfo : EIATTR_KPARAM_INFO
	.align		4
.L_7:
        /*0008*/ 	.byte	0x04, 0x17
        /*000a*/ 	.short	(.L_9 - .L_8)
.L_8:
        /*000c*/ 	.word	0x00000000
        /*0010*/ 	.short	0x0009
        /*0012*/ 	.short	0x003c
        /*0014*/ 	.byte	0x00, 0xf0, 0x11, 0x00


	//----- nvinfo : EIATTR_KPARAM_INFO
	.align		4
.L_9:
        /*0018*/ 	.byte	0x04, 0x17
        /*001a*/ 	.short	(.L_11 - .L_10)
.L_10:
        /*001c*/ 	.word	0x00000000
        /*0020*/ 	.short	0x0008
        /*0022*/ 	.short	0x0038
        /*0024*/ 	.byte	0x00, 0xf0, 0x11, 0x00


	//----- nvinfo : EIATTR_KPARAM_INFO
	.align		4
.L_11:
        /*0028*/ 	.byte	0x04, 0x17
        /*002a*/ 	.short	(.L_13 - .L_12)
.L_12:
        /*002c*/ 	.word	0x00000000
        /*0030*/ 	.short	0x0007
        /*0032*/ 	.short	0x0034
        /*0034*/ 	.byte	0x00, 0xf0, 0x11, 0x00


	//----- nvinfo : EIATTR_KPARAM_INFO
	.align		4
.L_13:
        /*0038*/ 	.byte	0x04, 0x17
        /*003a*/ 	.short	(.L_15 - .L_14)
.L_14:
        /*003c*/ 	.word	0x00000000
        /*0040*/ 	.short	0x0006
        /*0042*/ 	.short	0x0030
        /*0044*/ 	.byte	0x00, 0xf0, 0x11, 0x00


	//----- nvinfo : EIATTR_KPARAM_INFO
	.align		4
.L_15:
        /*0048*/ 	.byte	0x04, 0x17
        /*004a*/ 	.short	(.L_17 - .L_16)
.L_16:
        /*004c*/ 	.word	0x00000000
        /*0050*/ 	.short	0x0005
        /*0052*/ 	.short	0x0028
        /*0054*/ 	.byte	0x00, 0xf5, 0x21, 0x00


	//----- nvinfo : EIATTR_KPARAM_INFO
	.align		4
.L_17:
        /*0058*/ 	.byte	0x04, 0x17
        /*005a*/ 	.short	(.L_19 - .L_18)
.L_18:
        /*005c*/ 	.word	0x00000000
        /*0060*/ 	.short	0x0004
        /*0062*/ 	.short	0x0020
        /*0064*/ 	.byte	0x00, 0xf5, 0x21, 0x00


	//----- nvinfo : EIATTR_KPARAM_INFO
	.align		4
.L_19:
        /*0068*/ 	.byte	0x04, 0x17
        /*006a*/ 	.short	(.L_21 - .L_20)
.L_20:
        /*006c*/ 	.word	0x00000000
        /*0070*/ 	.short	0x0003
        /*0072*/ 	.short	0x0018
        /*0074*/ 	.byte	0x00, 0xf5, 0x21, 0x00


	//----- nvinfo : EIATTR_KPARAM_INFO
	.align		4
.L_21:
        /*0078*/ 	.byte	0x04, 0x17
        /*007a*/ 	.short	(.L_23 - .L_22)
.L_22:
        /*007c*/ 	.word	0x00000000
        /*0080*/ 	.short	0x0002
        /*0082*/ 	.short	0x0010
        /*0084*/ 	.byte	0x00, 0xf5, 0x21, 0x00


	//----- nvinfo : EIATTR_KPARAM_INFO
	.align		4
.L_23:
        /*0088*/ 	.byte	0x04, 0x17
        /*008a*/ 	.short	(.L_25 - .L_24)
.L_24:
        /*008c*/ 	.word	0x00000000
        /*0090*/ 	.short	0x0001
        /*0092*/ 	.short	0x0008
        /*0094*/ 	.byte	0x00, 0xf5, 0x21, 0x00


	//----- nvinfo : EIATTR_KPARAM_INFO
	.align		4
.L_25:
        /*0098*/ 	.byte	0x04, 0x17
        /*009a*/ 	.short	(.L_27 - .L_26)
.L_26:
        /*009c*/ 	.word	0x00000000
        /*00a0*/ 	.short	0x0000
        /*00a2*/ 	.short	0x0000
        /*00a4*/ 	.byte	0x00, 0xf5, 0x21, 0x00


	//----- nvinfo : EIATTR_SPARSE_MMA_MASK
	.align		4
.L_27:
        /*00a8*/ 	.byte	0x03, 0x50
        /*00aa*/ 	.short	0x0000


	//----- nvinfo : EIATTR_MAXREG_COUNT
	.align		4
        /*00ac*/ 	.byte	0x03, 0x1b
        /*00ae*/ 	.short	0x00ff


	//----- nvinfo : EIATTR_MERCURY_ISA_VERSION
	.align		4
        /*00b0*/ 	.byte	0x03, 0x5f
        /*00b2*/ 	.short	0x0101


	//----- nvinfo : EIATTR_VRC_CTA_INIT_COUNT
	.align		4
        /*00b4*/ 	.byte	0x02, 0x4a
	.zero		1
	.zero		1


	//----- nvinfo : EIATTR_EXIT_INSTR_OFFSETS
	.align		4
        /*00b8*/ 	.byte	0x04, 0x1c
        /*00ba*/ 	.short	(.L_29 - .L_28)


	//   ....[0]....
.L_28:
        /*00bc*/ 	.word	0x00000070


	//   ....[1]....
        /*00c0*/ 	.word	0x00000210


	//----- nvinfo : EIATTR_CBANK_PARAM_SIZE
	.align		4
.L_29:
        /*00c4*/ 	.byte	0x03, 0x19
        /*00c6*/ 	.short	0x0040


	//----- nvinfo : EIATTR_PARAM_CBANK
	.align		4
        /*00c8*/ 	.byte	0x04, 0x0a
        /*00ca*/ 	.short	(.L_31 - .L_30)
	.align		4
.L_30:
        /*00cc*/ 	.word	index@(.nv.constant0._Z13setting_arrayP7double2S0_S0_PS0_S1_S1_iiii)
        /*00d0*/ 	.short	0x0380
        /*00d2*/ 	.short	0x0040


	//----- nvinfo : EIATTR_SW_WAR
	.align		4
.L_31:
        /*00d4*/ 	.byte	0x04, 0x36
        /*00d6*/ 	.short	(.L_33 - .L_32)
.L_32:
        /*00d8*/ 	.word	0x00000008
.L_33:


//--------------------- .nv.callgraph             --------------------------
	.section	.nv.callgraph,"",@"SHT_CUDA_CALLGRAPH"
	.align	4
	.sectionentsize	8
	.align		4
        /*0000*/ 	.word	0x00000000
	.align		4
        /*0004*/ 	.word	0xffffffff
	.align		4
        /*0008*/ 	.word	0x00000000
	.align		4
        /*000c*/ 	.word	0xfffffffe
	.align		4
        /*0010*/ 	.word	0x00000000
	.align		4
        /*0014*/ 	.word	0xfffffffd
	.align		4
        /*0018*/ 	.word	0x00000000
	.align		4
        /*001c*/ 	.word	0xfffffffc


//--------------------- .text._Z13setting_arrayP7double2S0_S0_PS0_S1_S1_iiii --------------------------
	.section	.text._Z13setting_arrayP7double2S0_S0_PS0_S1_S1_iiii,"ax",@progbits
	.align	128
        .global         _Z13setting_arrayP7double2S0_S0_PS0_S1_S1_iiii
        .type           _Z13setting_arrayP7double2S0_S0_PS0_S1_S1_iiii,@function
        .size           _Z13setting_arrayP7double2S0_S0_PS0_S1_S1_iiii,(.L_x_1 - _Z13setting_arrayP7double2S0_S0_PS0_S1_S1_iiii)
        .other          _Z13setting_arrayP7double2S0_S0_PS0_S1_S1_iiii,@"STO_CUDA_ENTRY STV_DEFAULT"
_Z13setting_arrayP7double2S0_S0_PS0_S1_S1_iiii:
.text._Z13setting_arrayP7double2S0_S0_PS0_S1_S1_iiii:
[----:B------:R-:W-:Y:S01]  /*0000*/  LDC R1, c[0x0][0x37c] ;  /* 0x0000df00ff017b82 */ /* 0x000fe20000000800 */
[----:B------:R-:W0:Y:S07]  /*0010*/  S2R R0, SR_TID.X ;  /* 0x0000000000007919 */ /* 0x000e2e0000002100 */
[----:B------:R-:W0:Y:S01]  /*0020*/  S2UR UR4, SR_CTAID.X ;  /* 0x00000000000479c3 */ /* 0x000e220000002500 */
[----:B------:R-:W1:Y:S07]  /*0030*/  LDCU UR5, c[0x0][0x3b0] ;  /* 0x00007600ff0577ac */ /* 0x000e6e0008000800 */
[----:B------:R-:W0:Y:S02]  /*0040*/  LDC R13, c[0x0][0x360] ;  /* 0x0000d800ff0d7b82 */ /* 0x000e240000000800 */
[----:B0-----:R-:W-:-:S05]  /*0050*/  IMAD R13, R13, UR4, R0 ;  /* 0x000000040d0d7c24 */ /* 0x001fca000f8e0200 */
[----:B-1----:R-:W-:-:S13]  /*0060*/  ISETP.GE.AND P0, PT, R13, UR5, PT ;  /* 0x000000050d007c0c */ /* 0x002fda000bf06270 */
[----:B------:R-:W-:Y:S05]  /*0070*/  @P0 EXIT ;  /* 0x000000000000094d */ /* 0x000fea0003800000 */
[----:B------:R-:W0:Y:S01]  /*0080*/  LDCU UR6, c[0x0][0x3b4] ;  /* 0x00007680ff0677ac */ /* 0x000e220008000800 */
[----:B------:R-:W1:Y:S01]  /*0090*/  LDC.64 R14, c[0x0][0x380] ;  /* 0x0000e000ff0e7b82 */ /* 0x000e620000000a00 */
[C---:B------:R-:W-:Y:S01]  /*00a0*/  LEA.HI R0, R13.reuse, R13, RZ, 0x1 ;  /* 0x0000000d0d007211 */ /* 0x040fe200078f08ff */
[----:B------:R-:W2:Y:S03]  /*00b0*/  LDCU.64 UR8, c[0x0][0x3b8] ;  /* 0x00007700ff0877ac */ /* 0x000ea60008000a00 */
[----:B------:R-:W-:Y:S01]  /*00c0*/  SHF.R.S32.HI R12, RZ, 0x1, R0 ;  /* 0x00000001ff0c7819 */ /* 0x000fe20000011400 */
[----:B------:R-:W3:Y:S02]  /*00d0*/  LDCU.64 UR4, c[0x0][0x358] ;  /* 0x00006b00ff0477ac */ /* 0x000ee40008000a00 */
[----:B------:R-:W4:Y:S08]  /*00e0*/  LDC.64 R6, c[0x0][0x398] ;  /* 0x0000e600ff067b82 */ /* 0x000f300000000a00 */
[----:B------:R-:W5:Y:S01]  /*00f0*/  LDC.64 R10, c[0x0][0x388] ;  /* 0x0000e200ff0a7b82 */ /* 0x000f620000000a00 */
[----:B0-----:R-:W-:-:S02]  /*0100*/  IMAD R0, R13, UR6, RZ ;  /* 0x000000060d007c24 */ /* 0x001fc4000f8e02ff */
[----:B--2---:R-:W-:Y:S02]  /*0110*/  IMAD R12, R12, UR8, RZ ;  /* 0x000000080c0c7c24 */ /* 0x004fe4000f8e02ff */
[----:B------:R-:W-:-:S03]  /*0120*/  IMAD R17, R0, UR9, RZ ;  /* 0x0000000900117c24 */ /* 0x000fc6000f8e02ff */
[----:B------:R-:W0:Y:S01]  /*0130*/  LDC.64 R4, c[0x0][0x3a0] ;  /* 0x0000e800ff047b82 */ /* 0x000e220000000a00 */
[----:B------:R-:W-:Y:S02]  /*0140*/  IMAD R19, R12, UR9, RZ ;  /* 0x000000090c137c24 */ /* 0x000fe4000f8e02ff */
[----:B------:R-:W-:Y:S02]  /*0150*/  IMAD R21, R0, UR8, RZ ;  /* 0x0000000800157c24 */ /* 0x000fe4000f8e02ff */
[----:B-1----:R-:W-:-:S03]  /*0160*/  IMAD.WIDE R14, R17, 0x10, R14 ;  /* 0x00000010110e7825 */ /* 0x002fc600078e020e */
[----:B------:R-:W1:Y:S01]  /*0170*/  LDC.64 R8, c[0x0][0x390] ;  /* 0x0000e400ff087b82 */ /* 0x000e620000000a00 */
[----:B----4-:R-:W-:-:S05]  /*0180*/  IMAD.WIDE R6, R13, 0x8, R6 ;  /* 0x000000080d067825 */ /* 0x010fca00078e0206 */
[----:B---3--:R-:W-:Y:S02]  /*0190*/  STG.E.64 desc[UR4][R6.64], R14 ;  /* 0x0000000e06007986 */ /* 0x008fe4000c101b04 */
[----:B------:R-:W2:Y:S01]  /*01a0*/  LDC.64 R2, c[0x0][0x3a8] ;  /* 0x0000ea00ff027b82 */ /* 0x000ea20000000a00 */
[----:B-----5:R-:W-:-:S04]  /*01b0*/  IMAD.WIDE R10, R19, 0x10, R10 ;  /* 0x00000010130a7825 */ /* 0x020fc800078e020a */
[----:B0-----:R-:W-:-:S05]  /*01c0*/  IMAD.WIDE R4, R13, 0x8, R4 ;  /* 0x000000080d047825 */ /* 0x001fca00078e0204 */
[----:B------:R-:W-:Y:S01]  /*01d0*/  STG.E.64 desc[UR4][R4.64], R10 ;  /* 0x0000000a04007986 */ /* 0x000fe2000c101b04 */
[----:B-1----:R-:W-:-:S04]  /*01e0*/  IMAD.WIDE R8, R21, 0x10, R8 ;  /* 0x0000001015087825 */ /* 0x002fc800078e0208 */
[----:B--2---:R-:W-:-:S05]  /*01f0*/  IMAD.WIDE R2, R13, 0x8, R2 ;  /* 0x000000080d027825 */ /* 0x004fca00078e0202 */
[----:B------:R-:W-:Y:S01]  /*0200*/  STG.E.64 desc[UR4][R2.64], R8 ;  /* 0x0000000802007986 */ /* 0x000fe2000c101b04 */
[----:B------:R-:W-:Y:S05]  /*0210*/  EXIT ;  /* 0x000000000000794d */ /* 0x000fea0003800000 */
.L_x_0:
[----:B------:R-:W-:-:S00]  /*0220*/  BRA `(.L_x_0) ;  /* 0xfffffffc00fc7947 */ /* 0x000fc0000383ffff */
[----:B------:R-:W-:-:S00]  /*0230*/  NOP ;  /* 0x0000000000007918 */ /* 0x000fc00000000000 */
        /* <DEDUP_REMOVED lines=12> */
.L_x_1:


//--------------------- .nv.shared.reserved.0     --------------------------
	.section	.nv.shared.reserved.0,"aw",@nobits
	.weak		__nv_reservedSMEM_offset_0_alias
	.size		__nv_reservedSMEM_offset_0_alias, 0, 64
	.other		__nv_reservedSMEM_offset_0_alias,@"STO_CUDA_RESERVED_SHARED STV_DEFAULT"
__nv_reservedSMEM_offset_0_alias:
	.zero		0
	.zero		64


//--------------------- .nv.constant0._Z13setting_arrayP7double2S0_S0_PS0_S1_S1_iiii --------------------------
	.section	.nv.constant0._Z13setting_arrayP7double2S0_S0_PS0_S1_S1_iiii,"a",@progbits
	.sectionflags	@""
	.align	4
.nv.constant0._Z13setting_arrayP7double2S0_S0_PS0_S1_S1_iiii:
	.zero		960


//--------------------- SYMBOLS --------------------------

	.type		.nv.reservedSmem.offset0,@object
	.size		.nv.reservedSmem.offset0,0x4
